//
// Generated by NVIDIA NVVM Compiler
//
// Compiler Build ID: CL-36424714
// Cuda compilation tools, release 13.0, V13.0.88
// Based on NVVM 20.0.0
//

.version 9.0
.target sm_100
.address_size 64

	// .globl	_Z7prewittiiP5PixelS0_

.visible .entry _Z7prewittiiP5PixelS0_(
	.param .u32 _Z7prewittiiP5PixelS0__param_0,
	.param .u32 _Z7prewittiiP5PixelS0__param_1,
	.param .u64 .ptr .align 1 _Z7prewittiiP5PixelS0__param_2,
	.param .u64 .ptr .align 1 _Z7prewittiiP5PixelS0__param_3
)
{
	.reg .pred 	%p<3>;
	.reg .b16 	%rs<11>;
	.reg .b32 	%r<46>;
	.reg .b32 	%f<23>;
	.reg .b64 	%rd<24>;

	ld.param.u32 	%r9, [_Z7prewittiiP5PixelS0__param_0];
	ld.param.u32 	%r10, [_Z7prewittiiP5PixelS0__param_1];
	ld.param.u64 	%rd3, [_Z7prewittiiP5PixelS0__param_2];
	ld.param.u64 	%rd4, [_Z7prewittiiP5PixelS0__param_3];
	mov.u32 	%r11, %tid.x;
	mov.u32 	%r12, %ctaid.x;
	mov.u32 	%r1, %ntid.x;
	mad.lo.s32 	%r45, %r12, %r1, %r11;
	mul.lo.s32 	%r3, %r10, %r9;
	setp.ge.s32 	%p1, %r45, %r3;
	@%p1 bra 	$L__BB0_3;
	cvta.to.global.u64 	%rd1, %rd3;
	add.s32 	%r4, %r9, -1;
	add.s32 	%r5, %r10, -1;
	mov.u32 	%r13, %nctaid.x;
	mul.lo.s32 	%r6, %r13, %r1;
	cvta.to.global.u64 	%rd2, %rd4;
$L__BB0_2:
	div.s32 	%r14, %r45, %r9;
	mul.lo.s32 	%r15, %r14, %r9;
	sub.s32 	%r16, %r45, %r15;
	add.s32 	%r17, %r16, 1;
	min.s32 	%r18, %r17, %r4;
	max.s32 	%r19, %r18, 0;
	add.s32 	%r20, %r16, -1;
	min.s32 	%r21, %r20, %r4;
	max.s32 	%r22, %r21, 0;
	min.s32 	%r23, %r14, %r5;
	max.s32 	%r24, %r23, 0;
	add.s32 	%r25, %r14, 1;
	min.s32 	%r26, %r25, %r5;
	max.s32 	%r27, %r26, 0;
	add.s32 	%r28, %r14, -1;
	min.s32 	%r29, %r28, %r5;
	max.s32 	%r30, %r29, 0;
	mul.lo.s32 	%r31, %r24, %r9;
	add.s32 	%r32, %r31, %r19;
	mul.wide.s32 	%rd5, %r32, 4;
	add.s64 	%rd6, %rd1, %rd5;
	ld.global.u8 	%rs1, [%rd6];
	cvt.rn.f32.u16 	%f1, %rs1;
	mul.lo.s32 	%r33, %r27, %r9;
	add.s32 	%r34, %r33, %r19;
	mul.wide.s32 	%rd7, %r34, 4;
	add.s64 	%rd8, %rd1, %rd7;
	ld.global.u8 	%rs2, [%rd8];
	cvt.rn.f32.u16 	%f2, %rs2;
	add.f32 	%f3, %f1, %f2;
	mul.lo.s32 	%r35, %r30, %r9;
	add.s32 	%r36, %r35, %r19;
	mul.wide.s32 	%rd9, %r36, 4;
	add.s64 	%rd10, %rd1, %rd9;
	ld.global.u8 	%rs3, [%rd10];
	cvt.rn.f32.u16 	%f4, %rs3;
	add.f32 	%f5, %f3, %f4;
	add.s32 	%r37, %r31, %r22;
	mul.wide.s32 	%rd11, %r37, 4;
	add.s64 	%rd12, %rd1, %rd11;
	ld.global.u8 	%rs4, [%rd12];
	cvt.rn.f32.u16 	%f6, %rs4;
	sub.f32 	%f7, %f5, %f6;
	add.s32 	%r38, %r33, %r22;
	mul.wide.s32 	%rd13, %r38, 4;
	add.s64 	%rd14, %rd1, %rd13;
	ld.global.u8 	%rs5, [%rd14];
	cvt.rn.f32.u16 	%f8, %rs5;
	sub.f32 	%f9, %f7, %f8;
	add.s32 	%r39, %r35, %r22;
	mul.wide.s32 	%rd15, %r39, 4;
	add.s64 	%rd16, %rd1, %rd15;
	ld.global.u8 	%rs6, [%rd16];
	cvt.rn.f32.u16 	%f10, %rs6;
	sub.f32 	%f11, %f9, %f10;
	min.s32 	%r40, %r16, %r4;
	max.s32 	%r41, %r40, 0;
	add.s32 	%r42, %r41, %r33;
	mul.wide.s32 	%rd17, %r42, 4;
	add.s64 	%rd18, %rd1, %rd17;
	ld.global.u8 	%rs7, [%rd18];
	cvt.rn.f32.u16 	%f12, %rs7;
	add.f32 	%f13, %f12, %f8;
	add.f32 	%f14, %f13, %f2;
	add.s32 	%r43, %r41, %r35;
	mul.wide.s32 	%rd19, %r43, 4;
	add.s64 	%rd20, %rd1, %rd19;
	ld.global.u8 	%rs8, [%rd20];
	cvt.rn.f32.u16 	%f15, %rs8;
	sub.f32 	%f16, %f14, %f15;
	sub.f32 	%f17, %f16, %f10;
	sub.f32 	%f18, %f17, %f4;
	mul.f32 	%f19, %f18, %f18;
	fma.rn.f32 	%f20, %f11, %f11, %f19;
	sqrt.rn.f32 	%f21, %f20;
	min.f32 	%f22, %f21, 0f437F0000;
	cvt.rzi.u32.f32 	%r44, %f22;
	cvt.u16.u32 	%rs9, %r44;
	mul.wide.s32 	%rd21, %r45, 4;
	add.s64 	%rd22, %rd2, %rd21;
	st.global.u8 	[%rd22], %rs9;
	st.global.u8 	[%rd22+1], %rs9;
	st.global.u8 	[%rd22+2], %rs9;
	add.s64 	%rd23, %rd1, %rd21;
	ld.global.u8 	%rs10, [%rd23+3];
	st.global.u8 	[%rd22+3], %rs10;
	add.s32 	%r45, %r45, %r6;
	setp.lt.s32 	%p2, %r45, %r3;
	@%p2 bra 	$L__BB0_2;
$L__BB0_3:
	ret;

}


// ===== COMPILED SASS (sm_100) =====

	.target	sm_100

	.elftype	@"ET_EXEC"


//--------------------- .note.nv.tkinfo           --------------------------
	.section	.note.nv.tkinfo,"",@"SHT_NOTE"
	.sectionflags	@"SHF_NOTE_NV_TKINFO"
	.tkinfo
        /*0018*/ 	.word	0x00000002
        /*0030*/ 	.string	""
        /*0030*/ 	.string	"ptxas"
        /*0030*/ 	.string	"Cuda compilation tools, release 13.0, V13.0.88"
        /*0030*/ 	.string	"Build cuda_13.0.r13.0/compiler.36424714_0"
        /*0030*/ 	.string	"-arch sm_100 -m 64 "



//--------------------- .note.nv.cuinfo           --------------------------
	.section	.note.nv.cuinfo,"",@"SHT_NOTE"
	.sectionflags	@"SHF_NOTE_NV_CUINFO"
        /*0018*/ 	.short	0x0002
        /*001a*/ 	.short	0x0064
        /*001c*/ 	.short	0x0082
	.zero		2


//--------------------- .nv.info                  --------------------------
	.section	.nv.info,"",@"SHT_CUDA_INFO"
	.align	4


	//----- nvinfo : EIATTR_REGCOUNT
	.align		4
        /*0000*/ 	.byte	0x04, 0x2f
        /*0002*/ 	.short	(.L_1 - .L_0)
	.align		4
.L_0:
        /*0004*/ 	.word	index@(_Z7prewittiiP5PixelS0_)
        /*0008*/ 	.word	0x0000001e


	//----- nvinfo : EIATTR_FRAME_SIZE
	.align		4
.L_1:
        /*000c*/ 	.byte	0x04, 0x11
        /*000e*/ 	.short	(.L_3 - .L_2)
	.align		4
.L_2:
        /*0010*/ 	.word	index@($__internal_0_$__cuda_sm20_sqrt_rn_f32_slowpath)
        /*0014*/ 	.word	0x00000000


	//----- nvinfo : EIATTR_FRAME_SIZE
	.align		4
.L_3:
        /*0018*/ 	.byte	0x04, 0x11
        /*001a*/ 	.short	(.L_5 - .L_4)
	.align		4
.L_4:
        /*001c*/ 	.word	index@(_Z7prewittiiP5PixelS0_)
        /*0020*/ 	.word	0x00000000


	//----- nvinfo : EIATTR_MIN_STACK_SIZE
	.align		4
.L_5:
        /*0024*/ 	.byte	0x04, 0x12
        /*0026*/ 	.short	(.L_7 - .L_6)
	.align		4
.L_6:
        /*0028*/ 	.word	index@(_Z7prewittiiP5PixelS0_)
        /*002c*/ 	.word	0x00000000
.L_7:


//--------------------- .nv.compat                --------------------------
	.section	.nv.compat,"",@"SHT_CUDA_COMPAT_INFO"
	.align	4
        /*0000*/ 	.byte	0x02, 0x09, 0x00, 0x00, 0x02, 0x02, 0x01, 0x00, 0x02, 0x05, 0x05, 0x00, 0x03, 0x07, 0x01, 0x01
        /*0010*/ 	.byte	0x02, 0x03, 0x00, 0x00, 0x02, 0x06, 0x01, 0x00, 0x04, 0x0b, 0x08, 0x00, 0x01, 0x00, 0x00, 0x00
        /*0020*/ 	.byte	0x00, 0x00, 0x00, 0x00


//--------------------- .nv.info._Z7prewittiiP5PixelS0_ --------------------------
	.section	.nv.info._Z7prewittiiP5PixelS0_,"",@"SHT_CUDA_INFO"
	.sectionflags	@""
	.align	4


	//----- nvinfo : EIATTR_CUDA_API_VERSION
	.align		4
        /*0000*/ 	.byte	0x04, 0x37
        /*0002*/ 	.short	(.L_9 - .L_8)
.L_8:
        /*0004*/ 	.word	0x00000082


	//----- nvinfo : EIATTR_KPARAM_INFO
	.align		4
.L_9:
        /*0008*/ 	.byte	0x04, 0x17
        /*000a*/ 	.short	(.L_11 - .L_10)
.L_10:
        /*000c*/ 	.word	0x00000000
        /*0010*/ 	.short	0x0003
        /*0012*/ 	.short	0x0010
        /*0014*/ 	.byte	0x00, 0xf5, 0x21, 0x00


	//----- nvinfo : EIATTR_KPARAM_INFO
	.align		4
.L_11:
        /*0018*/ 	.byte	0x04, 0x17
        /*001a*/ 	.short	(.L_13 - .L_12)
.L_12:
        /*001c*/ 	.word	0x00000000
        /*0020*/ 	.short	0x0002
        /*0022*/ 	.short	0x0008
        /*0024*/ 	.byte	0x00, 0xf5, 0x21, 0x00


	//----- nvinfo : EIATTR_KPARAM_INFO
	.align		4
.L_13:
        /*0028*/ 	.byte	0x04, 0x17
        /*002a*/ 	.short	(.L_15 - .L_14)
.L_14:
        /*002c*/ 	.word	0x00000000
        /*0030*/ 	.short	0x0001
        /*0032*/ 	.short	0x0004
        /*0034*/ 	.byte	0x00, 0xf0, 0x11, 0x00


	//----- nvinfo : EIATTR_KPARAM_INFO
	.align		4
.L_15:
        /*0038*/ 	.byte	0x04, 0x17
        /*003a*/ 	.short	(.L_17 - .L_16)
.L_16:
        /*003c*/ 	.word	0x00000000
        /*0040*/ 	.short	0x0000
        /*0042*/ 	.short	0x0000
        /*0044*/ 	.byte	0x00, 0xf0, 0x11, 0x00


	//----- nvinfo : EIATTR_SPARSE_MMA_MASK
	.align		4
.L_17:
        /*0048*/ 	.byte	0x03, 0x50
        /*004a*/ 	.short	0x0000


	//----- nvinfo : EIATTR_MAXREG_COUNT
	.align		4
        /*004c*/ 	.byte	0x03, 0x1b
        /*004e*/ 	.short	0x00ff


	//----- nvinfo : EIATTR_MERCURY_ISA_VERSION
	.align		4
        /*0050*/ 	.byte	0x03, 0x5f
        /*0052*/ 	.short	0x0101


	//----- nvinfo : EIATTR_VRC_CTA_INIT_COUNT
	.align		4
        /*0054*/ 	.byte	0x02, 0x4a
	.zero		1
	.zero		1


	//----- nvinfo : EIATTR_EXIT_INSTR_OFFSETS
	.align		4
        /*0058*/ 	.byte	0x04, 0x1c
        /*005a*/ 	.short	(.L_19 - .L_18)


	//   ....[0]....
.L_18:
        /*005c*/ 	.word	0x00000080


	//   ....[1]....
        /*0060*/ 	.word	0x00000750


	//----- nvinfo : EIATTR_CRS_STACK_SIZE
	.align		4
.L_19:
        /*0064*/ 	.byte	0x04, 0x1e
        /*0066*/ 	.short	(.L_21 - .L_20)
.L_20:
        /*0068*/ 	.word	0x00000000


	//----- nvinfo : EIATTR_CBANK_PARAM_SIZE
	.align		4
.L_21:
        /*006c*/ 	.byte	0x03, 0x19
        /*006e*/ 	.short	0x0018


	//----- nvinfo : EIATTR_PARAM_CBANK
	.align		4
        /*0070*/ 	.byte	0x04, 0x0a
        /*0072*/ 	.short	(.L_23 - .L_22)
	.align		4
.L_22:
        /*0074*/ 	.word	index@(.nv.constant0._Z7prewittiiP5PixelS0_)
        /*0078*/ 	.short	0x0380
        /*007a*/ 	.short	0x0018


	//----- nvinfo : EIATTR_SW_WAR
	.align		4
.L_23:
        /*007c*/ 	.byte	0x04, 0x36
        /*007e*/ 	.short	(.L_25 - .L_24)
.L_24:
        /*0080*/ 	.word	0x00000008
.L_25:


//--------------------- .nv.callgraph             --------------------------
	.section	.nv.callgraph,"",@"SHT_CUDA_CALLGRAPH"
	.align	4
	.sectionentsize	8
	.align		4
        /*0000*/ 	.word	0x00000000
	.align		4
        /*0004*/ 	.word	0xffffffff
	.align		4
        /*0008*/ 	.word	0x00000000
	.align		4
        /*000c*/ 	.word	0xfffffffe
	.align		4
        /*0010*/ 	.word	0x00000000
	.align		4
        /*0014*/ 	.word	0xfffffffd
	.align		4
        /*0018*/ 	.word	0x00000000
	.align		4
        /*001c*/ 	.word	0xfffffffc


//--------------------- .text._Z7prewittiiP5PixelS0_ --------------------------
	.section	.text._Z7prewittiiP5PixelS0_,"ax",@progbits
	.align	128
        .global         _Z7prewittiiP5PixelS0_
        .type           _Z7prewittiiP5PixelS0_,@function
        .size           _Z7prewittiiP5PixelS0_,(.L_x_6 - _Z7prewittiiP5PixelS0_)
        .other          _Z7prewittiiP5PixelS0_,@"STO_CUDA_ENTRY STV_DEFAULT"
_Z7prewittiiP5PixelS0_:
.text._Z7prewittiiP5PixelS0_:
[----:B------:R-:W-:Y:S01]  /*0000*/  LDC R1, c[0x0][0x37c] ;  /* 0x0000df00ff017b82 */ /* 0x000fe20000000800 */
[----:B------:R-:W0:Y:S07]  /*0010*/  S2R R21, SR_TID.X ;  /* 0x0000000000157919 */ /* 0x000e2e0000002100 */
[----:B------:R-:W0:Y:S08]  /*0020*/  S2UR UR4, SR_CTAID.X ;  /* 0x00000000000479c3 */ /* 0x000e300000002500 */
[----:B------:R-:W0:Y:S08]  /*0030*/  LDC R20, c[0x0][0x360] ;  /* 0x0000d800ff147b82 */ /* 0x000e300000000800 */
[----:B------:R-:W1:Y:S01]  /*0040*/  LDC.64 R18, c[0x0][0x380] ;  /* 0x0000e000ff127b82 */ /* 0x000e620000000a00 */
[----:B0-----:R-:W-:-:S02]  /*0050*/  IMAD R21, R20, UR4, R21 ;  /* 0x0000000414157c24 */ /* 0x001fc4000f8e0215 */
[----:B-1----:R-:W-:-:S05]  /*0060*/  IMAD R16, R19, R18, RZ ;  /* 0x0000001213107224 */ /* 0x002fca00078e02ff */
[----:B------:R-:W-:-:S13]  /*0070*/  ISETP.GE.AND P0, PT, R21, R16, PT ;  /* 0x000000101500720c */ /* 0x000fda0003f06270 */
[----:B------:R-:W-:Y:S05]  /*0080*/  @P0 EXIT ;  /* 0x000000000000094d */ /* 0x000fea0003800000 */
[----:B------:R-:W0:Y:S01]  /*0090*/  LDC R17, c[0x0][0x380] ;  /* 0x0000e000ff117b82 */ /* 0x000e220000000800 */
[----:B------:R-:W1:Y:S01]  /*00a0*/  LDCU UR4, c[0x0][0x370] ;  /* 0x00006e00ff0477ac */ /* 0x000e620008000800 */
[----:B------:R-:W-:Y:S02]  /*00b0*/  IADD3 R18, PT, PT, R18, -0x1, RZ ;  /* 0xffffffff12127810 */ /* 0x000fe40007ffe0ff */
[----:B------:R-:W-:Y:S01]  /*00c0*/  IADD3 R19, PT, PT, R19, -0x1, RZ ;  /* 0xffffffff13137810 */ /* 0x000fe20007ffe0ff */
[----:B------:R-:W2:Y:S03]  /*00d0*/  LDCU.64 UR6, c[0x0][0x358] ;  /* 0x00006b00ff0677ac */ /* 0x000ea60008000a00 */
[----:B------:R-:W3:Y:S08]  /*00e0*/  LDC.64 R2, c[0x0][0x388] ;  /* 0x0000e200ff027b82 */ /* 0x000ef00000000a00 */
[----:B------:R-:W4:Y:S01]  /*00f0*/  LDC.64 R4, c[0x0][0x390] ;  /* 0x0000e400ff047b82 */ /* 0x000f220000000a00 */
[----:B-1----:R-:W-:-:S07]  /*0100*/  IMAD R20, R20, UR4, RZ ;  /* 0x0000000414147c24 */ /* 0x002fce000f8e02ff */
.L_x_3:
[----:B01----:R-:W-:-:S04]  /*0110*/  IABS R9, R17 ;  /* 0x0000001100097213 */ /* 0x003fc80000000000 */
[----:B------:R-:W0:Y:S08]  /*0120*/  I2F.RP R0, R9 ;  /* 0x0000000900007306 */ /* 0x000e300000209400 */
[----:B0-----:R-:W0:Y:S02]  /*0130*/  MUFU.RCP R0, R0 ;  /* 0x0000000000007308 */ /* 0x001e240000001000 */
[----:B0-----:R-:W-:-:S06]  /*0140*/  IADD3 R6, PT, PT, R0, 0xffffffe, RZ ;  /* 0x0ffffffe00067810 */ /* 0x001fcc0007ffe0ff */
[----:B------:R0:W1:Y:S02]  /*0150*/  F2I.FTZ.U32.TRUNC.NTZ R7, R6 ;  /* 0x0000000600077305 */ /* 0x000064000021f000 */
[----:B0-----:R-:W-:Y:S01]  /*0160*/  HFMA2 R6, -RZ, RZ, 0, 0 ;  /* 0x00000000ff067431 */ /* 0x001fe200000001ff */
[----:B-1----:R-:W-:-:S05]  /*0170*/  IADD3 R8, PT, PT, RZ, -R7, RZ ;  /* 0x80000007ff087210 */ /* 0x002fca0007ffe0ff */
[----:B------:R-:W-:Y:S01]  /*0180*/  IMAD R11, R8, R9, RZ ;  /* 0x00000009080b7224 */ /* 0x000fe200078e02ff */
[----:B------:R-:W-:-:S03]  /*0190*/  IABS R8, R21 ;  /* 0x0000001500087213 */ /* 0x000fc60000000000 */
[----:B------:R-:W-:-:S06]  /*01a0*/  IMAD.HI.U32 R7, R7, R11, R6 ;  /* 0x0000000b07077227 */ /* 0x000fcc00078e0006 */
[----:B------:R-:W-:-:S05]  /*01b0*/  IMAD.HI.U32 R7, R7, R8, RZ ;  /* 0x0000000807077227 */ /* 0x000fca00078e00ff */
[----:B------:R-:W-:-:S05]  /*01c0*/  IADD3 R0, PT, PT, -R7, RZ, RZ ;  /* 0x000000ff07007210 */ /* 0x000fca0007ffe1ff */
[----:B------:R-:W-:-:S05]  /*01d0*/  IMAD R0, R9, R0, R8 ;  /* 0x0000000009007224 */ /* 0x000fca00078e0208 */
[----:B------:R-:W-:-:S13]  /*01e0*/  ISETP.GT.U32.AND P2, PT, R9, R0, PT ;  /* 0x000000000900720c */ /* 0x000fda0003f44070 */
[-C--:B------:R-:W-:Y:S02]  /*01f0*/  @!P2 IADD3 R0, PT, PT, R0, -R9.reuse, RZ ;  /* 0x800000090000a210 */ /* 0x080fe40007ffe0ff */
[----:B------:R-:W-:Y:S02]  /*0200*/  @!P2 IADD3 R7, PT, PT, R7, 0x1, RZ ;  /* 0x000000010707a810 */ /* 0x000fe40007ffe0ff */
[----:B------:R-:W-:Y:S02]  /*0210*/  ISETP.GE.U32.AND P0, PT, R0, R9, PT ;  /* 0x000000090000720c */ /* 0x000fe40003f06070 */
[----:B------:R-:W-:Y:S02]  /*0220*/  LOP3.LUT R0, R21, R17, RZ, 0x3c, !PT ;  /* 0x0000001115007212 */ /* 0x000fe400078e3cff */
[----:B------:R-:W-:Y:S02]  /*0230*/  ISETP.NE.AND P2, PT, R17, RZ, PT ;  /* 0x000000ff1100720c */ /* 0x000fe40003f45270 */
[----:B------:R-:W-:-:S07]  /*0240*/  ISETP.GE.AND P1, PT, R0, RZ, PT ;  /* 0x000000ff0000720c */ /* 0x000fce0003f26270 */
[----:B------:R-:W-:-:S06]  /*0250*/  @P0 IADD3 R7, PT, PT, R7, 0x1, RZ ;  /* 0x0000000107070810 */ /* 0x000fcc0007ffe0ff */
[----:B------:R-:W-:Y:S02]  /*0260*/  @!P1 IADD3 R7, PT, PT, -R7, RZ, RZ ;  /* 0x000000ff07079210 */ /* 0x000fe40007ffe1ff */
[----:B------:R-:W-:-:S04]  /*0270*/  @!P2 LOP3.LUT R7, RZ, R17, RZ, 0x33, !PT ;  /* 0x00000011ff07a212 */ /* 0x000fc800078e33ff */
[C---:B------:R-:W-:Y:S02]  /*0280*/  IADD3 R0, PT, PT, -R7.reuse, RZ, RZ ;  /* 0x000000ff07007210 */ /* 0x040fe40007ffe1ff */
[C-C-:B------:R-:W-:Y:S02]  /*0290*/  VIADDMNMX.RELU R8, R7.reuse, 0x1, R19.reuse, PT ;  /* 0x0000000107087846 */ /* 0x140fe40003801113 */
[----:B------:R-:W-:Y:S01]  /*02a0*/  VIADDMNMX.RELU R10, R7, 0xffffffff, R19, PT ;  /* 0xffffffff070a7846 */ /* 0x000fe20003801113 */
[----:B------:R-:W-:Y:S01]  /*02b0*/  IMAD R9, R17, R0, R21 ;  /* 0x0000000011097224 */ /* 0x000fe200078e0215 */
[----:B------:R-:W-:-:S04]  /*02c0*/  VIMNMX.RELU R23, PT, PT, R7, R19, PT ;  /* 0x0000001307177248 */ /* 0x000fc80003fe1100 */
[C---:B------:R-:W-:Y:S02]  /*02d0*/  VIMNMX.RELU R15, PT, PT, R9.reuse, R18, PT ;  /* 0x00000012090f7248 */ /* 0x040fe40003fe1100 */
[C-C-:B------:R-:W-:Y:S02]  /*02e0*/  VIADDMNMX.RELU R6, R9.reuse, 0xffffffff, R18.reuse, PT ;  /* 0xffffffff09067846 */ /* 0x140fe40003801112 */
[----:B------:R-:W-:Y:S01]  /*02f0*/  VIADDMNMX.RELU R0, R9, 0x1, R18, PT ;  /* 0x0000000109007846 */ /* 0x000fe20003801112 */
[CC--:B------:R-:W-:Y:S02]  /*0300*/  IMAD R11, R8.reuse, R17.reuse, R15 ;  /* 0x00000011080b7224 */ /* 0x0c0fe400078e020f */
[-C--:B------:R-:W-:Y:S02]  /*0310*/  IMAD R27, R8, R17.reuse, R6 ;  /* 0x00000011081b7224 */ /* 0x080fe400078e0206 */
[CC--:B------:R-:W-:Y:S02]  /*0320*/  IMAD R9, R10.reuse, R17.reuse, R0 ;  /* 0x000000110a097224 */ /* 0x0c0fe400078e0200 */
[----:B------:R-:W-:-:S02]  /*0330*/  IMAD R25, R10, R17, R6 ;  /* 0x000000110a197224 */ /* 0x000fc400078e0206 */
[-C--:B------:R-:W-:Y:S02]  /*0340*/  IMAD R15, R10, R17.reuse, R15 ;  /* 0x000000110a0f7224 */ /* 0x080fe400078e020f */
[-CC-:B------:R-:W-:Y:S02]  /*0350*/  IMAD R13, R23, R17.reuse, R0.reuse ;  /* 0x00000011170d7224 */ /* 0x180fe400078e0200 */
[----:B------:R-:W-:Y:S02]  /*0360*/  IMAD R7, R8, R17, R0 ;  /* 0x0000001108077224 */ /* 0x000fe400078e0200 */
[----:B---3--:R-:W-:-:S04]  /*0370*/  IMAD.WIDE R10, R11, 0x4, R2 ;  /* 0x000000040b0a7825 */ /* 0x008fc800078e0202 */
[----:B------:R-:W-:Y:S02]  /*0380*/  IMAD.WIDE R26, R27, 0x4, R2 ;  /* 0x000000041b1a7825 */ /* 0x000fe400078e0202 */
[----:B--2---:R-:W2:Y:S02]  /*0390*/  LDG.E.U8 R10, desc[UR6][R10.64] ;  /* 0x000000060a0a7981 */ /* 0x004ea4000c1e1100 */
[----:B------:R-:W-:Y:S02]  /*03a0*/  IMAD R23, R23, R17, R6 ;  /* 0x0000001117177224 */ /* 0x000fe400078e0206 */
[--C-:B------:R-:W-:Y:S01]  /*03b0*/  IMAD.WIDE R12, R13, 0x4, R2.reuse ;  /* 0x000000040d0c7825 */ /* 0x100fe200078e0202 */
[----:B------:R2:W3:Y:S03]  /*03c0*/  LDG.E.U8 R0, desc[UR6][R26.64] ;  /* 0x000000061a007981 */ /* 0x0004e6000c1e1100 */
[----:B------:R-:W-:-:S02]  /*03d0*/  IMAD.WIDE R6, R7, 0x4, R2 ;  /* 0x0000000407067825 */ /* 0x000fc400078e0202 */
[----:B------:R-:W5:Y:S02]  /*03e0*/  LDG.E.U8 R12, desc[UR6][R12.64] ;  /* 0x000000060c0c7981 */ /* 0x000f64000c1e1100 */
[--C-:B------:R-:W-:Y:S02]  /*03f0*/  IMAD.WIDE R8, R9, 0x4, R2.reuse ;  /* 0x0000000409087825 */ /* 0x100fe400078e0202 */
[----:B------:R-:W4:Y:S02]  /*0400*/  LDG.E.U8 R6, desc[UR6][R6.64] ;  /* 0x0000000606067981 */ /* 0x000f24000c1e1100 */
[--C-:B------:R-:W-:Y:S02]  /*0410*/  IMAD.WIDE R14, R15, 0x4, R2.reuse ;  /* 0x000000040f0e7825 */ /* 0x100fe400078e0202 */
[----:B------:R-:W4:Y:S02]  /*0420*/  LDG.E.U8 R8, desc[UR6][R8.64] ;  /* 0x0000000608087981 */ /* 0x000f24000c1e1100 */
[----:B------:R-:W-:-:S02]  /*0430*/  IMAD.WIDE R22, R23, 0x4, R2 ;  /* 0x0000000417167825 */ /* 0x000fc400078e0202 */
[----:B------:R-:W4:Y:S02]  /*0440*/  LDG.E.U8 R14, desc[UR6][R14.64] ;  /* 0x000000060e0e7981 */ /* 0x000f24000c1e1100 */
[----:B------:R-:W-:Y:S02]  /*0450*/  IMAD.WIDE R24, R25, 0x4, R2 ;  /* 0x0000000419187825 */ /* 0x000fe400078e0202 */
[----:B------:R-:W4:Y:S04]  /*0460*/  LDG.E.U8 R22, desc[UR6][R22.64] ;  /* 0x0000000616167981 */ /* 0x000f28000c1e1100 */
[----:B------:R-:W4:Y:S01]  /*0470*/  LDG.E.U8 R24, desc[UR6][R24.64] ;  /* 0x0000000618187981 */ /* 0x000f22000c1e1100 */
[----:B------:R-:W-:Y:S01]  /*0480*/  BSSY.RECONVERGENT B0, `(.L_x_0) ;  /* 0x0000020000007945 */ /* 0x000fe20003800200 */
[----:B--2---:R-:W-:-:S02]  /*0490*/  I2FP.F32.U32 R27, R10 ;  /* 0x0000000a001b7245 */ /* 0x004fc40000201000 */
[----:B---3--:R-:W-:Y:S02]  /*04a0*/  I2FP.F32.U32 R0, R0 ;  /* 0x0000000000007245 */ /* 0x008fe40000201000 */
[----:B-----5:R-:W-:Y:S02]  /*04b0*/  I2FP.F32.U32 R12, R12 ;  /* 0x0000000c000c7245 */ /* 0x020fe40000201000 */
[----:B----4-:R-:W-:Y:S01]  /*04c0*/  I2FP.F32.U32 R11, R6 ;  /* 0x00000006000b7245 */ /* 0x010fe20000201000 */
[----:B------:R-:W-:Y:S01]  /*04d0*/  FADD R6, R0, R27 ;  /* 0x0000001b00067221 */ /* 0x000fe20000000000 */
[----:B------:R-:W-:-:S03]  /*04e0*/  I2FP.F32.U32 R7, R8 ;  /* 0x0000000800077245 */ /* 0x000fc60000201000 */
[----:B------:R-:W-:Y:S01]  /*04f0*/  FADD R12, R12, R11 ;  /* 0x0000000b0c0c7221 */ /* 0x000fe20000000000 */
[----:B------:R-:W-:Y:S01]  /*0500*/  FADD R6, R11, R6 ;  /* 0x000000060b067221 */ /* 0x000fe20000000000 */
[----:B------:R-:W-:Y:S02]  /*0510*/  I2FP.F32.U32 R13, R14 ;  /* 0x0000000e000d7245 */ /* 0x000fe40000201000 */
[----:B------:R-:W-:Y:S01]  /*0520*/  FADD R12, R12, R7 ;  /* 0x000000070c0c7221 */ /* 0x000fe20000000000 */
[----:B------:R-:W-:Y:S02]  /*0530*/  I2FP.F32.U32 R9, R22 ;  /* 0x0000001600097245 */ /* 0x000fe40000201000 */
[----:B------:R-:W-:Y:S01]  /*0540*/  FADD R13, R6, -R13 ;  /* 0x8000000d060d7221 */ /* 0x000fe20000000000 */
[----:B------:R-:W-:Y:S02]  /*0550*/  I2FP.F32.U32 R24, R24 ;  /* 0x0000001800187245 */ /* 0x000fe40000201000 */
[----:B------:R-:W-:-:S03]  /*0560*/  FADD R9, R12, -R9 ;  /* 0x800000090c097221 */ /* 0x000fc60000000000 */
[----:B------:R-:W-:Y:S01]  /*0570*/  FADD R6, -R24, R13 ;  /* 0x0000000d18067221 */ /* 0x000fe20000000100 */
[----:B------:R-:W-:-:S03]  /*0580*/  FADD R9, R9, -R0 ;  /* 0x8000000009097221 */ /* 0x000fc60000000000 */
[----:B------:R-:W-:Y:S01]  /*0590*/  FADD R6, -R7, R6 ;  /* 0x0000000607067221 */ /* 0x000fe20000000100 */
[----:B------:R-:W-:-:S03]  /*05a0*/  FADD R9, R9, -R24 ;  /* 0x8000001809097221 */ /* 0x000fc60000000000 */
[----:B------:R-:W-:-:S04]  /*05b0*/  FMUL R6, R6, R6 ;  /* 0x0000000606067220 */ /* 0x000fc80000400000 */
[----:B------:R-:W-:-:S05]  /*05c0*/  FFMA R7, R9, R9, R6 ;  /* 0x0000000909077223 */ /* 0x000fca0000000006 */
[----:B------:R-:W-:Y:S01]  /*05d0*/  IADD3 R0, PT, PT, R7, -0xd000000, RZ ;  /* 0xf300000007007810 */ /* 0x000fe20007ffe0ff */
[----:B------:R0:W1:Y:S03]  /*05e0*/  MUFU.RSQ R6, R7 ;  /* 0x0000000700067308 */ /* 0x0000660000001400 */
[----:B------:R-:W-:-:S13]  /*05f0*/  ISETP.GT.U32.AND P0, PT, R0, 0x727fffff, PT ;  /* 0x727fffff0000780c */ /* 0x000fda0003f04070 */
[----:B0-----:R-:W-:Y:S05]  /*0600*/  @!P0 BRA `(.L_x_1) ;  /* 0x00000000000c8947 */ /* 0x001fea0003800000 */
[----:B------:R-:W-:-:S07]  /*0610*/  MOV R11, 0x630 ;  /* 0x00000630000b7802 */ /* 0x000fce0000000f00 */
[----:B-1----:R-:W-:Y:S05]  /*0620*/  CALL.REL.NOINC `($__internal_0_$__cuda_sm20_sqrt_rn_f32_slowpath) ;  /* 0x00000000004c7944 */ /* 0x002fea0003c00000 */
[----:B------:R-:W-:Y:S05]  /*0630*/  BRA `(.L_x_2) ;  /* 0x0000000000107947 */ /* 0x000fea0003800000 */
.L_x_1:
[----:B-1----:R-:W-:Y:S01]  /*0640*/  FMUL.FTZ R0, R7, R6 ;  /* 0x0000000607007220 */ /* 0x002fe20000410000 */
[----:B------:R-:W-:-:S03]  /*0650*/  FMUL.FTZ R6, R6, 0.5 ;  /* 0x3f00000006067820 */ /* 0x000fc60000410000 */
[----:B------:R-:W-:-:S04]  /*0660*/  FFMA R7, -R0, R0, R7 ;  /* 0x0000000000077223 */ /* 0x000fc80000000107 */
[----:B------:R-:W-:-:S07]  /*0670*/  FFMA R0, R7, R6, R0 ;  /* 0x0000000607007223 */ /* 0x000fce0000000000 */
.L_x_2:
[----:B------:R-:W-:Y:S05]  /*0680*/  BSYNC.RECONVERGENT B0 ;  /* 0x0000000000007941 */ /* 0x000fea0003800200 */
.L_x_0:
[----:B------:R-:W-:Y:S01]  /*0690*/  FMNMX R0, R0, 255, PT ;  /* 0x437f000000007809 */ /* 0x000fe20003800000 */
[----:B------:R-:W-:-:S03]  /*06a0*/  IMAD.WIDE R6, R21, 0x4, R4 ;  /* 0x0000000415067825 */ /* 0x000fc600078e0204 */
[----:B------:R-:W0:Y:S01]  /*06b0*/  F2I.U32.TRUNC.NTZ R11, R0 ;  /* 0x00000000000b7305 */ /* 0x000e22000020f000 */
[----:B------:R-:W-:Y:S01]  /*06c0*/  IMAD.WIDE R8, R21, 0x4, R2 ;  /* 0x0000000415087825 */ /* 0x000fe200078e0202 */
[----:B0-----:R1:W-:Y:S04]  /*06d0*/  STG.E.U8 desc[UR6][R6.64], R11 ;  /* 0x0000000b06007986 */ /* 0x0013e8000c101106 */
[----:B------:R1:W-:Y:S04]  /*06e0*/  STG.E.U8 desc[UR6][R6.64+0x1], R11 ;  /* 0x0000010b06007986 */ /* 0x0003e8000c101106 */
[----:B------:R1:W-:Y:S04]  /*06f0*/  STG.E.U8 desc[UR6][R6.64+0x2], R11 ;  /* 0x0000020b06007986 */ /* 0x0003e8000c101106 */
[----:B------:R-:W2:Y:S01]  /*0700*/  LDG.E.U8 R9, desc[UR6][R8.64+0x3] ;  /* 0x0000030608097981 */ /* 0x000ea2000c1e1100 */
[----:B------:R-:W-:-:S04]  /*0710*/  IADD3 R21, PT, PT, R20, R21, RZ ;  /* 0x0000001514157210 */ /* 0x000fc80007ffe0ff */
[----:B------:R-:W-:Y:S01]  /*0720*/  ISETP.GE.AND P0, PT, R21, R16, PT ;  /* 0x000000101500720c */ /* 0x000fe20003f06270 */
[----:B--2---:R1:W-:-:S12]  /*0730*/  STG.E.U8 desc[UR6][R6.64+0x3], R9 ;  /* 0x0000030906007986 */ /* 0x0043d8000c101106 */
[----:B------:R-:W-:Y:S05]  /*0740*/  @!P0 BRA `(.L_x_3) ;  /* 0xfffffff800708947 */ /* 0x000fea000383ffff */
[----:B------:R-:W-:Y:S05]  /*0750*/  EXIT ;  /* 0x000000000000794d */ /* 0x000fea0003800000 */
        .weak           $__internal_0_$__cuda_sm20_sqrt_rn_f32_slowpath
        .type           $__internal_0_$__cuda_sm20_sqrt_rn_f32_slowpath,@function
        .size           $__internal_0_$__cuda_sm20_sqrt_rn_f32_slowpath,(.L_x_6 - $__internal_0_$__cuda_sm20_sqrt_rn_f32_slowpath)
$__internal_0_$__cuda_sm20_sqrt_rn_f32_slowpath:
[----:B------:R-:W-:-:S13]  /*0760*/  LOP3.LUT P0, RZ, R7, 0x7fffffff, RZ, 0xc0, !PT ;  /* 0x7fffffff07ff7812 */ /* 0x000fda000780c0ff */
[----:B------:R-:W-:Y:S01]  /*0770*/  @!P0 MOV R6, R7 ;  /* 0x0000000700068202 */ /* 0x000fe20000000f00 */
[----:B------:R-:W-:Y:S06]  /*0780*/  @!P0 BRA `(.L_x_4) ;  /* 0x0000000000448947 */ /* 0x000fec0003800000 */
[----:B------:R-:W-:Y:S02]  /*0790*/  FSETP.GEU.FTZ.AND P0, PT, R7, RZ, PT ;  /* 0x000000ff0700720b */ /* 0x000fe40003f1e000 */
[----:B------:R-:W-:-:S11]  /*07a0*/  MOV R0, R7 ;  /* 0x0000000700007202 */ /* 0x000fd60000000f00 */
[----:B------:R-:W-:Y:S01]  /*07b0*/  @!P0 MOV R6, 0x7fffffff ;  /* 0x7fffffff00068802 */ /* 0x000fe20000000f00 */
[----:B------:R-:W-:Y:S06]  /*07c0*/  @!P0 BRA `(.L_x_4) ;  /* 0x0000000000348947 */ /* 0x000fec0003800000 */
[----:B------:R-:W-:-:S13]  /*07d0*/  FSETP.GTU.FTZ.AND P0, PT, |R0|, +INF , PT ;  /* 0x7f8000000000780b */ /* 0x000fda0003f1c200 */
[----:B------:R-:W-:Y:S01]  /*07e0*/  @P0 FADD.FTZ R6, R0, 1 ;  /* 0x3f80000000060421 */ /* 0x000fe20000010000 */
[----:B------:R-:W-:Y:S06]  /*07f0*/  @P0 BRA `(.L_x_4) ;  /* 0x0000000000280947 */ /* 0x000fec0003800000 */
[----:B------:R-:W-:-:S13]  /*0800*/  FSETP.NEU.FTZ.AND P0, PT, |R0|, +INF , PT ;  /* 0x7f8000000000780b */ /* 0x000fda0003f1d200 */
[----:B------:R-:W-:-:S04]  /*0810*/  @P0 FFMA R7, R0, 1.84467440737095516160e+19, RZ ;  /* 0x5f80000000070823 */ /* 0x000fc800000000ff */
[----:B------:R-:W0:Y:S02]  /*0820*/  @P0 MUFU.RSQ R6, R7 ;  /* 0x0000000700060308 */ /* 0x000e240000001400 */
[----:B0-----:R-:W-:Y:S01]  /*0830*/  @P0 FMUL.FTZ R8, R7, R6 ;  /* 0x0000000607080220 */ /* 0x001fe20000410000 */
[----:B------:R-:W-:Y:S01]  /*0840*/  @P0 FMUL.FTZ R10, R6, 0.5 ;  /* 0x3f000000060a0820 */ /* 0x000fe20000410000 */
[----:B------:R-:W-:Y:S02]  /*0850*/  @!P0 MOV R6, R0 ;  /* 0x0000000000068202 */ /* 0x000fe40000000f00 */
[----:B------:R-:W-:-:S04]  /*0860*/  @P0 FADD.FTZ R9, -R8, -RZ ;  /* 0x800000ff08090221 */ /* 0x000fc80000010100 */
[----:B------:R-:W-:-:S04]  /*0870*/  @P0 FFMA R9, R8, R9, R7 ;  /* 0x0000000908090223 */ /* 0x000fc80000000007 */
[----:B------:R-:W-:-:S04]  /*0880*/  @P0 FFMA R9, R9, R10, R8 ;  /* 0x0000000a09090223 */ /* 0x000fc80000000008 */
[----:B------:R-:W-:-:S07]  /*0890*/  @P0 FMUL.FTZ R6, R9, 2.3283064365386962891e-10 ;  /* 0x2f80000009060820 */ /* 0x000fce0000410000 */
.L_x_4:
[----:B------:R-:W-:Y:S01]  /*08a0*/  HFMA2 R7, -RZ, RZ, 0, 0 ;  /* 0x00000000ff077431 */ /* 0x000fe200000001ff */
[----:B------:R-:W-:Y:S02]  /*08b0*/  MOV R0, R6 ;  /* 0x0000000600007202 */ /* 0x000fe40000000f00 */
[----:B------:R-:W-:-:S04]  /*08c0*/  MOV R6, R11 ;  /* 0x0000000b00067202 */ /* 0x000fc80000000f00 */
[----:B------:R-:W-:Y:S05]  /*08d0*/  RET.REL.NODEC R6 `(_Z7prewittiiP5PixelS0_) ;  /* 0xfffffff406c87950 */ /* 0x000fea0003c3ffff */
.L_x_5:
[----:B------:R-:W-:-:S00]  /*08e0*/  BRA `(.L_x_5) ;  /* 0xfffffffc00fc7947 */ /* 0x000fc0000383ffff */
[----:B------:R-:W-:-:S00]  /*08f0*/  NOP ;  /* 0x0000000000007918 */ /* 0x000fc00000000000 */
        /* <DEDUP_REMOVED lines=8> */
.L_x_6:


//--------------------- .nv.shared.reserved.0     --------------------------
	.section	.nv.shared.reserved.0,"aw",@nobits
	.weak		__nv_reservedSMEM_offset_0_alias
	.size		__nv_reservedSMEM_offset_0_alias, 0, 64
	.other		__nv_reservedSMEM_offset_0_alias,@"STO_CUDA_RESERVED_SHARED STV_DEFAULT"
__nv_reservedSMEM_offset_0_alias:
	.zero		0
	.zero		64


//--------------------- .nv.constant0._Z7prewittiiP5PixelS0_ --------------------------
	.section	.nv.constant0._Z7prewittiiP5PixelS0_,"a",@progbits
	.sectionflags	@""
	.align	4
.nv.constant0._Z7prewittiiP5PixelS0_:
	.zero		920


//--------------------- SYMBOLS --------------------------

	.type		.nv.reservedSmem.offset0,@object
	.size		.nv.reservedSmem.offset0,0x4
